//
// Generated by NVIDIA NVVM Compiler
//
// Compiler Build ID: CL-36424714
// Cuda compilation tools, release 13.0, V13.0.88
// Based on NVVM 20.0.0
//

.version 9.0
.target sm_100
.address_size 64

	// .globl	_Z23sparse_bwd_naive_kerneliiPKfPKiPf

.visible .entry _Z23sparse_bwd_naive_kerneliiPKfPKiPf(
	.param .u32 _Z23sparse_bwd_naive_kerneliiPKfPKiPf_param_0,
	.param .u32 _Z23sparse_bwd_naive_kerneliiPKfPKiPf_param_1,
	.param .u64 .ptr .align 1 _Z23sparse_bwd_naive_kerneliiPKfPKiPf_param_2,
	.param .u64 .ptr .align 1 _Z23sparse_bwd_naive_kerneliiPKfPKiPf_param_3,
	.param .u64 .ptr .align 1 _Z23sparse_bwd_naive_kerneliiPKfPKiPf_param_4
)
{
	.reg .pred 	%p<26>;
	.reg .b32 	%r<57>;
	.reg .b32 	%f<17>;
	.reg .b64 	%rd<58>;

	ld.param.u32 	%r28, [_Z23sparse_bwd_naive_kerneliiPKfPKiPf_param_0];
	ld.param.u32 	%r29, [_Z23sparse_bwd_naive_kerneliiPKfPKiPf_param_1];
	ld.param.u64 	%rd9, [_Z23sparse_bwd_naive_kerneliiPKfPKiPf_param_2];
	ld.param.u64 	%rd10, [_Z23sparse_bwd_naive_kerneliiPKfPKiPf_param_3];
	ld.param.u64 	%rd11, [_Z23sparse_bwd_naive_kerneliiPKfPKiPf_param_4];
	cvta.to.global.u64 	%rd1, %rd11;
	cvta.to.global.u64 	%rd2, %rd10;
	mov.u32 	%r30, %tid.x;
	mov.u32 	%r31, %ntid.x;
	mov.u32 	%r32, %ctaid.x;
	mad.lo.s32 	%r1, %r31, %r32, %r30;
	setp.ge.s32 	%p1, %r1, %r28;
	@%p1 bra 	$L__BB0_42;
	cvta.to.global.u64 	%rd12, %rd9;
	mov.u32 	%r33, %ctaid.y;
	mad.lo.s32 	%r34, %r28, %r33, %r1;
	mul.wide.s32 	%rd13, %r34, 4;
	add.s64 	%rd14, %rd12, %rd13;
	ld.global.f32 	%f1, [%rd14];
	mul.lo.s32 	%r35, %r29, %r33;
	cvt.s64.s32 	%rd3, %r35;
	setp.lt.s32 	%p2, %r29, 1;
	@%p2 bra 	$L__BB0_42;
	and.b32  	%r2, %r29, 7;
	setp.lt.u32 	%p3, %r29, 8;
	mov.b32 	%r55, 0;
	@%p3 bra 	$L__BB0_21;
	and.b32  	%r55, %r29, 2147483640;
	neg.s32 	%r53, %r55;
	shl.b64 	%rd15, %rd3, 2;
	add.s64 	%rd16, %rd15, %rd2;
	add.s64 	%rd57, %rd16, 16;
$L__BB0_4:
	.pragma "nounroll";
	ld.global.u32 	%r6, [%rd57+-16];
	setp.eq.s32 	%p4, %r6, -1;
	@%p4 bra 	$L__BB0_6;
	mad.lo.s32 	%r37, %r6, %r28, %r1;
	mul.wide.s32 	%rd17, %r37, 4;
	add.s64 	%rd18, %rd1, %rd17;
	atom.global.add.f32 	%f2, [%rd18], %f1;
$L__BB0_6:
	ld.global.u32 	%r7, [%rd57+-12];
	setp.eq.s32 	%p5, %r7, -1;
	@%p5 bra 	$L__BB0_8;
	mad.lo.s32 	%r38, %r7, %r28, %r1;
	mul.wide.s32 	%rd19, %r38, 4;
	add.s64 	%rd20, %rd1, %rd19;
	atom.global.add.f32 	%f3, [%rd20], %f1;
$L__BB0_8:
	ld.global.u32 	%r8, [%rd57+-8];
	setp.eq.s32 	%p6, %r8, -1;
	@%p6 bra 	$L__BB0_10;
	mad.lo.s32 	%r39, %r8, %r28, %r1;
	mul.wide.s32 	%rd21, %r39, 4;
	add.s64 	%rd22, %rd1, %rd21;
	atom.global.add.f32 	%f4, [%rd22], %f1;
$L__BB0_10:
	ld.global.u32 	%r9, [%rd57+-4];
	setp.eq.s32 	%p7, %r9, -1;
	@%p7 bra 	$L__BB0_12;
	mad.lo.s32 	%r40, %r9, %r28, %r1;
	mul.wide.s32 	%rd23, %r40, 4;
	add.s64 	%rd24, %rd1, %rd23;
	atom.global.add.f32 	%f5, [%rd24], %f1;
$L__BB0_12:
	ld.global.u32 	%r10, [%rd57];
	setp.eq.s32 	%p8, %r10, -1;
	@%p8 bra 	$L__BB0_14;
	mad.lo.s32 	%r41, %r10, %r28, %r1;
	mul.wide.s32 	%rd25, %r41, 4;
	add.s64 	%rd26, %rd1, %rd25;
	atom.global.add.f32 	%f6, [%rd26], %f1;
$L__BB0_14:
	ld.global.u32 	%r11, [%rd57+4];
	setp.eq.s32 	%p9, %r11, -1;
	@%p9 bra 	$L__BB0_16;
	mad.lo.s32 	%r42, %r11, %r28, %r1;
	mul.wide.s32 	%rd27, %r42, 4;
	add.s64 	%rd28, %rd1, %rd27;
	atom.global.add.f32 	%f7, [%rd28], %f1;
$L__BB0_16:
	ld.global.u32 	%r12, [%rd57+8];
	setp.eq.s32 	%p10, %r12, -1;
	@%p10 bra 	$L__BB0_18;
	mad.lo.s32 	%r43, %r12, %r28, %r1;
	mul.wide.s32 	%rd29, %r43, 4;
	add.s64 	%rd30, %rd1, %rd29;
	atom.global.add.f32 	%f8, [%rd30], %f1;
$L__BB0_18:
	ld.global.u32 	%r13, [%rd57+12];
	setp.eq.s32 	%p11, %r13, -1;
	@%p11 bra 	$L__BB0_20;
	mad.lo.s32 	%r44, %r13, %r28, %r1;
	mul.wide.s32 	%rd31, %r44, 4;
	add.s64 	%rd32, %rd1, %rd31;
	atom.global.add.f32 	%f9, [%rd32], %f1;
$L__BB0_20:
	add.s32 	%r53, %r53, 8;
	add.s64 	%rd57, %rd57, 32;
	setp.ne.s32 	%p12, %r53, 0;
	@%p12 bra 	$L__BB0_4;
$L__BB0_21:
	setp.eq.s32 	%p13, %r2, 0;
	@%p13 bra 	$L__BB0_42;
	and.b32  	%r16, %r29, 3;
	setp.lt.u32 	%p14, %r2, 4;
	@%p14 bra 	$L__BB0_32;
	cvt.u64.u32 	%rd33, %r55;
	add.s64 	%rd34, %rd33, %rd3;
	shl.b64 	%rd35, %rd34, 2;
	add.s64 	%rd7, %rd2, %rd35;
	ld.global.u32 	%r17, [%rd7];
	setp.eq.s32 	%p15, %r17, -1;
	@%p15 bra 	$L__BB0_25;
	mad.lo.s32 	%r45, %r17, %r28, %r1;
	mul.wide.s32 	%rd36, %r45, 4;
	add.s64 	%rd37, %rd1, %rd36;
	atom.global.add.f32 	%f10, [%rd37], %f1;
$L__BB0_25:
	ld.global.u32 	%r18, [%rd7+4];
	setp.eq.s32 	%p16, %r18, -1;
	@%p16 bra 	$L__BB0_27;
	mad.lo.s32 	%r46, %r18, %r28, %r1;
	mul.wide.s32 	%rd38, %r46, 4;
	add.s64 	%rd39, %rd1, %rd38;
	atom.global.add.f32 	%f11, [%rd39], %f1;
$L__BB0_27:
	ld.global.u32 	%r19, [%rd7+8];
	setp.eq.s32 	%p17, %r19, -1;
	@%p17 bra 	$L__BB0_29;
	mad.lo.s32 	%r47, %r19, %r28, %r1;
	mul.wide.s32 	%rd40, %r47, 4;
	add.s64 	%rd41, %rd1, %rd40;
	atom.global.add.f32 	%f12, [%rd41], %f1;
$L__BB0_29:
	ld.global.u32 	%r20, [%rd7+12];
	setp.eq.s32 	%p18, %r20, -1;
	@%p18 bra 	$L__BB0_31;
	mad.lo.s32 	%r48, %r20, %r28, %r1;
	mul.wide.s32 	%rd42, %r48, 4;
	add.s64 	%rd43, %rd1, %rd42;
	atom.global.add.f32 	%f13, [%rd43], %f1;
$L__BB0_31:
	add.s32 	%r55, %r55, 4;
$L__BB0_32:
	setp.eq.s32 	%p19, %r16, 0;
	@%p19 bra 	$L__BB0_42;
	setp.eq.s32 	%p20, %r16, 1;
	@%p20 bra 	$L__BB0_39;
	cvt.u64.u32 	%rd44, %r55;
	add.s64 	%rd45, %rd44, %rd3;
	shl.b64 	%rd46, %rd45, 2;
	add.s64 	%rd8, %rd2, %rd46;
	ld.global.u32 	%r23, [%rd8];
	setp.eq.s32 	%p21, %r23, -1;
	@%p21 bra 	$L__BB0_36;
	mad.lo.s32 	%r49, %r23, %r28, %r1;
	mul.wide.s32 	%rd47, %r49, 4;
	add.s64 	%rd48, %rd1, %rd47;
	atom.global.add.f32 	%f14, [%rd48], %f1;
$L__BB0_36:
	ld.global.u32 	%r24, [%rd8+4];
	setp.eq.s32 	%p22, %r24, -1;
	@%p22 bra 	$L__BB0_38;
	mad.lo.s32 	%r50, %r24, %r28, %r1;
	mul.wide.s32 	%rd49, %r50, 4;
	add.s64 	%rd50, %rd1, %rd49;
	atom.global.add.f32 	%f15, [%rd50], %f1;
$L__BB0_38:
	add.s32 	%r55, %r55, 2;
$L__BB0_39:
	and.b32  	%r51, %r29, 1;
	setp.eq.b32 	%p23, %r51, 1;
	not.pred 	%p24, %p23;
	@%p24 bra 	$L__BB0_42;
	cvt.u64.u32 	%rd51, %r55;
	add.s64 	%rd52, %rd51, %rd3;
	shl.b64 	%rd53, %rd52, 2;
	add.s64 	%rd54, %rd2, %rd53;
	ld.global.u32 	%r27, [%rd54];
	setp.eq.s32 	%p25, %r27, -1;
	@%p25 bra 	$L__BB0_42;
	mad.lo.s32 	%r52, %r27, %r28, %r1;
	mul.wide.s32 	%rd55, %r52, 4;
	add.s64 	%rd56, %rd1, %rd55;
	atom.global.add.f32 	%f16, [%rd56], %f1;
$L__BB0_42:
	ret;

}


// ===== COMPILED SASS (sm_100) =====

	.target	sm_100

	.elftype	@"ET_EXEC"


//--------------------- .note.nv.tkinfo           --------------------------
	.section	.note.nv.tkinfo,"",@"SHT_NOTE"
	.sectionflags	@"SHF_NOTE_NV_TKINFO"
	.tkinfo
        /*0018*/ 	.word	0x00000002
        /*0030*/ 	.string	""
        /*0030*/ 	.string	"ptxas"
        /*0030*/ 	.string	"Cuda compilation tools, release 13.0, V13.0.88"
        /*0030*/ 	.string	"Build cuda_13.0.r13.0/compiler.36424714_0"
        /*0030*/ 	.string	"-arch sm_100 -m 64 "



//--------------------- .note.nv.cuinfo           --------------------------
	.section	.note.nv.cuinfo,"",@"SHT_NOTE"
	.sectionflags	@"SHF_NOTE_NV_CUINFO"
        /*0018*/ 	.short	0x0002
        /*001a*/ 	.short	0x0064
        /*001c*/ 	.short	0x0082
	.zero		2


//--------------------- .nv.info                  --------------------------
	.section	.nv.info,"",@"SHT_CUDA_INFO"
	.align	4


	//----- nvinfo : EIATTR_REGCOUNT
	.align		4
        /*0000*/ 	.byte	0x04, 0x2f
        /*0002*/ 	.short	(.L_1 - .L_0)
	.align		4
.L_0:
        /*0004*/ 	.word	index@(_Z23sparse_bwd_naive_kerneliiPKfPKiPf)
        /*0008*/ 	.word	0x00000010


	//----- nvinfo : EIATTR_FRAME_SIZE
	.align		4
.L_1:
        /*000c*/ 	.byte	0x04, 0x11
        /*000e*/ 	.short	(.L_3 - .L_2)
	.align		4
.L_2:
        /*0010*/ 	.word	index@(_Z23sparse_bwd_naive_kerneliiPKfPKiPf)
        /*0014*/ 	.word	0x00000000


	//----- nvinfo : EIATTR_MIN_STACK_SIZE
	.align		4
.L_3:
        /*0018*/ 	.byte	0x04, 0x12
        /*001a*/ 	.short	(.L_5 - .L_4)
	.align		4
.L_4:
        /*001c*/ 	.word	index@(_Z23sparse_bwd_naive_kerneliiPKfPKiPf)
        /*0020*/ 	.word	0x00000000
.L_5:


//--------------------- .nv.compat                --------------------------
	.section	.nv.compat,"",@"SHT_CUDA_COMPAT_INFO"
	.align	4
        /*0000*/ 	.byte	0x02, 0x09, 0x00, 0x00, 0x02, 0x02, 0x01, 0x00, 0x02, 0x05, 0x05, 0x00, 0x03, 0x07, 0x01, 0x01
        /*0010*/ 	.byte	0x02, 0x03, 0x00, 0x00, 0x02, 0x06, 0x01, 0x00, 0x04, 0x0b, 0x08, 0x00, 0x09, 0x00, 0x00, 0x00
        /*0020*/ 	.byte	0x00, 0x00, 0x00, 0x00


//--------------------- .nv.info._Z23sparse_bwd_naive_kerneliiPKfPKiPf --------------------------
	.section	.nv.info._Z23sparse_bwd_naive_kerneliiPKfPKiPf,"",@"SHT_CUDA_INFO"
	.sectionflags	@""
	.align	4


	//----- nvinfo : EIATTR_CUDA_API_VERSION
	.align		4
        /*0000*/ 	.byte	0x04, 0x37
        /*0002*/ 	.short	(.L_7 - .L_6)
.L_6:
        /*0004*/ 	.word	0x00000082


	//----- nvinfo : EIATTR_KPARAM_INFO
	.align		4
.L_7:
        /*0008*/ 	.byte	0x04, 0x17
        /*000a*/ 	.short	(.L_9 - .L_8)
.L_8:
        /*000c*/ 	.word	0x00000000
        /*0010*/ 	.short	0x0004
        /*0012*/ 	.short	0x0018
        /*0014*/ 	.byte	0x00, 0xf5, 0x21, 0x00


	//----- nvinfo : EIATTR_KPARAM_INFO
	.align		4
.L_9:
        /*0018*/ 	.byte	0x04, 0x17
        /*001a*/ 	.short	(.L_11 - .L_10)
.L_10:
        /*001c*/ 	.word	0x00000000
        /*0020*/ 	.short	0x0003
        /*0022*/ 	.short	0x0010
        /*0024*/ 	.byte	0x00, 0xf5, 0x21, 0x00


	//----- nvinfo : EIATTR_KPARAM_INFO
	.align		4
.L_11:
        /*0028*/ 	.byte	0x04, 0x17
        /*002a*/ 	.short	(.L_13 - .L_12)
.L_12:
        /*002c*/ 	.word	0x00000000
        /*0030*/ 	.short	0x0002
        /*0032*/ 	.short	0x0008
        /*0034*/ 	.byte	0x00, 0xf5, 0x21, 0x00


	//----- nvinfo : EIATTR_KPARAM_INFO
	.align		4
.L_13:
        /*0038*/ 	.byte	0x04, 0x17
        /*003a*/ 	.short	(.L_15 - .L_14)
.L_14:
        /*003c*/ 	.word	0x00000000
        /*0040*/ 	.short	0x0001
        /*0042*/ 	.short	0x0004
        /*0044*/ 	.byte	0x00, 0xf0, 0x11, 0x00


	//----- nvinfo : EIATTR_KPARAM_INFO
	.align		4
.L_15:
        /*0048*/ 	.byte	0x04, 0x17
        /*004a*/ 	.short	(.L_17 - .L_16)
.L_16:
        /*004c*/ 	.word	0x00000000
        /*0050*/ 	.short	0x0000
        /*0052*/ 	.short	0x0000
        /*0054*/ 	.byte	0x00, 0xf0, 0x11, 0x00


	//----- nvinfo : EIATTR_SPARSE_MMA_MASK
	.align		4
.L_17:
        /*0058*/ 	.byte	0x03, 0x50
        /*005a*/ 	.short	0x0000


	//----- nvinfo : EIATTR_MAXREG_COUNT
	.align		4
        /*005c*/ 	.byte	0x03, 0x1b
        /*005e*/ 	.short	0x00ff


	//----- nvinfo : EIATTR_MERCURY_ISA_VERSION
	.align		4
        /*0060*/ 	.byte	0x03, 0x5f
        /*0062*/ 	.short	0x0101


	//----- nvinfo : EIATTR_VRC_CTA_INIT_COUNT
	.align		4
        /*0064*/ 	.byte	0x02, 0x4a
	.zero		1
	.zero		1


	//----- nvinfo : EIATTR_EXIT_INSTR_OFFSETS
	.align		4
        /*0068*/ 	.byte	0x04, 0x1c
        /*006a*/ 	.short	(.L_19 - .L_18)


	//   ....[0]....
.L_18:
        /*006c*/ 	.word	0x00000070


	//   ....[1]....
        /*0070*/ 	.word	0x000000d0


	//   ....[2]....
        /*0074*/ 	.word	0x00000560


	//   ....[3]....
        /*0078*/ 	.word	0x00000820


	//   ....[4]....
        /*007c*/ 	.word	0x000009d0


	//   ....[5]....
        /*0080*/ 	.word	0x00000a50


	//   ....[6]....
        /*0084*/ 	.word	0x00000ab0


	//----- nvinfo : EIATTR_CBANK_PARAM_SIZE
	.align		4
.L_19:
        /*0088*/ 	.byte	0x03, 0x19
        /*008a*/ 	.short	0x0020


	//----- nvinfo : EIATTR_PARAM_CBANK
	.align		4
        /*008c*/ 	.byte	0x04, 0x0a
        /*008e*/ 	.short	(.L_21 - .L_20)
	.align		4
.L_20:
        /*0090*/ 	.word	index@(.nv.constant0._Z23sparse_bwd_naive_kerneliiPKfPKiPf)
        /*0094*/ 	.short	0x0380
        /*0096*/ 	.short	0x0020


	//----- nvinfo : EIATTR_SW_WAR
	.align		4
.L_21:
        /*0098*/ 	.byte	0x04, 0x36
        /*009a*/ 	.short	(.L_23 - .L_22)
.L_22:
        /*009c*/ 	.word	0x00000008
.L_23:


//--------------------- .nv.callgraph             --------------------------
	.section	.nv.callgraph,"",@"SHT_CUDA_CALLGRAPH"
	.align	4
	.sectionentsize	8
	.align		4
        /*0000*/ 	.word	0x00000000
	.align		4
        /*0004*/ 	.word	0xffffffff
	.align		4
        /*0008*/ 	.word	0x00000000
	.align		4
        /*000c*/ 	.word	0xfffffffe
	.align		4
        /*0010*/ 	.word	0x00000000
	.align		4
        /*0014*/ 	.word	0xfffffffd
	.align		4
        /*0018*/ 	.word	0x00000000
	.align		4
        /*001c*/ 	.word	0xfffffffc


//--------------------- .text._Z23sparse_bwd_naive_kerneliiPKfPKiPf --------------------------
	.section	.text._Z23sparse_bwd_naive_kerneliiPKfPKiPf,"ax",@progbits
	.align	128
        .global         _Z23sparse_bwd_naive_kerneliiPKfPKiPf
        .type           _Z23sparse_bwd_naive_kerneliiPKfPKiPf,@function
        .size           _Z23sparse_bwd_naive_kerneliiPKfPKiPf,(.L_x_19 - _Z23sparse_bwd_naive_kerneliiPKfPKiPf)
        .other          _Z23sparse_bwd_naive_kerneliiPKfPKiPf,@"STO_CUDA_ENTRY STV_DEFAULT"
_Z23sparse_bwd_naive_kerneliiPKfPKiPf:
.text._Z23sparse_bwd_naive_kerneliiPKfPKiPf:
[----:B------:R-:W-:Y:S01]  /*0000*/  LDC R1, c[0x0][0x37c] ;  /* 0x0000df00ff017b82 */ /* 0x000fe20000000800 */
[----:B------:R-:W0:Y:S01]  /*0010*/  S2R R0, SR_TID.X ;  /* 0x0000000000007919 */ /* 0x000e220000002100 */
[----:B------:R-:W0:Y:S01]  /*0020*/  LDCU UR4, c[0x0][0x360] ;  /* 0x00006c00ff0477ac */ /* 0x000e220008000800 */
[----:B------:R-:W0:Y:S01]  /*0030*/  S2R R3, SR_CTAID.X ;  /* 0x0000000000037919 */ /* 0x000e220000002500 */
[----:B------:R-:W1:Y:S01]  /*0040*/  LDCU UR5, c[0x0][0x380] ;  /* 0x00007000ff0577ac */ /* 0x000e620008000800 */
[----:B0-----:R-:W-:-:S05]  /*0050*/  IMAD R0, R3, UR4, R0 ;  /* 0x0000000403007c24 */ /* 0x001fca000f8e0200 */
[----:B-1----:R-:W-:-:S13]  /*0060*/  ISETP.GE.AND P0, PT, R0, UR5, PT ;  /* 0x0000000500007c0c */ /* 0x002fda000bf06270 */
[----:B------:R-:W-:Y:S05]  /*0070*/  @P0 EXIT ;  /* 0x000000000000094d */ /* 0x000fea0003800000 */
[----:B------:R-:W0:Y:S01]  /*0080*/  LDC R12, c[0x0][0x384] ;  /* 0x0000e100ff0c7b82 */ /* 0x000e220000000800 */
[----:B------:R-:W1:Y:S07]  /*0090*/  S2R R7, SR_CTAID.Y ;  /* 0x0000000000077919 */ /* 0x000e6e0000002600 */
[----:B------:R-:W2:Y:S01]  /*00a0*/  LDC.64 R2, c[0x0][0x388] ;  /* 0x0000e200ff027b82 */ /* 0x000ea20000000a00 */
[----:B0-----:R-:W-:Y:S01]  /*00b0*/  ISETP.GE.AND P0, PT, R12, 0x1, PT ;  /* 0x000000010c00780c */ /* 0x001fe20003f06270 */
[----:B-1----:R-:W-:-:S12]  /*00c0*/  IMAD R5, R7, UR5, R0 ;  /* 0x0000000507057c24 */ /* 0x002fd8000f8e0200 */
[----:B--2---:R-:W-:Y:S05]  /*00d0*/  @!P0 EXIT ;  /* 0x000000000000894d */ /* 0x004fea0003800000 */
[----:B------:R-:W0:Y:S01]  /*00e0*/  LDCU.64 UR4, c[0x0][0x358] ;  /* 0x00006b00ff0477ac */ /* 0x000e220008000a00 */
[----:B------:R-:W-:Y:S01]  /*00f0*/  ISETP.GE.U32.AND P0, PT, R12, 0x8, PT ;  /* 0x000000080c00780c */ /* 0x000fe20003f06070 */
[----:B------:R-:W-:-:S04]  /*0100*/  IMAD.WIDE R2, R5, 0x4, R2 ;  /* 0x0000000405027825 */ /* 0x000fc800078e0202 */
[----:B------:R-:W-:Y:S01]  /*0110*/  IMAD R7, R7, R12, RZ ;  /* 0x0000000c07077224 */ /* 0x000fe200078e02ff */
[----:B------:R-:W-:Y:S01]  /*0120*/  LOP3.LUT R9, R12, 0x7, RZ, 0xc0, !PT ;  /* 0x000000070c097812 */ /* 0x000fe200078ec0ff */
[----:B------:R-:W-:-:S03]  /*0130*/  IMAD.MOV.U32 R8, RZ, RZ, RZ ;  /* 0x000000ffff087224 */ /* 0x000fc600078e00ff */
[----:B------:R-:W-:Y:S01]  /*0140*/  SHF.R.S32.HI R10, RZ, 0x1f, R7 ;  /* 0x0000001fff0a7819 */ /* 0x000fe20000011407 */
[----:B0-----:R0:W5:Y:S02]  /*0150*/  LDG.E R6, desc[UR4][R2.64] ;  /* 0x0000000402067981 */ /* 0x001164000c1e1900 */
[----:B------:R-:W-:Y:S05]  /*0160*/  @!P0 BRA `(.L_x_0) ;  /* 0x0000000000f88947 */ /* 0x000fea0003800000 */
[----:B------:R-:W1:Y:S01]  /*0170*/  LDC.64 R4, c[0x0][0x390] ;  /* 0x0000e400ff047b82 */ /* 0x000e620000000a00 */
[----:B------:R-:W-:Y:S01]  /*0180*/  LOP3.LUT R8, R12, 0x7ffffff8, RZ, 0xc0, !PT ;  /* 0x7ffffff80c087812 */ /* 0x000fe200078ec0ff */
[----:B------:R-:W2:Y:S04]  /*0190*/  LDCU UR6, c[0x0][0x380] ;  /* 0x00007000ff0677ac */ /* 0x000ea80008000800 */
[----:B------:R-:W-:Y:S02]  /*01a0*/  IMAD.MOV R11, RZ, RZ, -R8 ;  /* 0x000000ffff0b7224 */ /* 0x000fe400078e0a08 */
[----:B0-----:R-:W0:Y:S01]  /*01b0*/  LDC.64 R2, c[0x0][0x398] ;  /* 0x0000e600ff027b82 */ /* 0x001e220000000a00 */
[----:B-1----:R-:W-:-:S04]  /*01c0*/  LEA R4, P0, R7, R4, 0x2 ;  /* 0x0000000407047211 */ /* 0x002fc800078010ff */
[----:B------:R-:W-:Y:S02]  /*01d0*/  IADD3 R4, P1, PT, R4, 0x10, RZ ;  /* 0x0000001004047810 */ /* 0x000fe40007f3e0ff */
[----:B------:R-:W-:-:S05]  /*01e0*/  LEA.HI.X R5, R7, R5, R10, 0x2, P0 ;  /* 0x0000000507057211 */ /* 0x000fca00000f140a */
[----:B0-2---:R-:W-:-:S07]  /*01f0*/  IMAD.X R5, RZ, RZ, R5, P1 ;  /* 0x000000ffff057224 */ /* 0x005fce00008e0605 */
.L_x_9:
[----:B0-----:R-:W2:Y:S02]  /*0200*/  LDG.E R13, desc[UR4][R4.64+-0x10] ;  /* 0xfffff004040d7981 */ /* 0x001ea4000c1e1900 */
[----:B--2---:R-:W-:-:S13]  /*0210*/  ISETP.NE.AND P0, PT, R13, -0x1, PT ;  /* 0xffffffff0d00780c */ /* 0x004fda0003f05270 */
[----:B------:R-:W-:Y:S05]  /*0220*/  @!P0 BRA `(.L_x_1) ;  /* 0x00000000000c8947 */ /* 0x000fea0003800000 */
[----:B------:R-:W-:-:S04]  /*0230*/  IMAD R13, R13, UR6, R0 ;  /* 0x000000060d0d7c24 */ /* 0x000fc8000f8e0200 */
[----:B------:R-:W-:-:S05]  /*0240*/  IMAD.WIDE R12, R13, 0x4, R2 ;  /* 0x000000040d0c7825 */ /* 0x000fca00078e0202 */
[----:B-----5:R0:W-:Y:S02]  /*0250*/  REDG.E.ADD.F32.FTZ.RN.STRONG.GPU desc[UR4][R12.64], R6 ;  /* 0x000000060c0079a6 */ /* 0x0201e4000c12f304 */
.L_x_1:
[----:B0-----:R-:W2:Y:S02]  /*0260*/  LDG.E R13, desc[UR4][R4.64+-0xc] ;  /* 0xfffff404040d7981 */ /* 0x001ea4000c1e1900 */
[----:B--2---:R-:W-:-:S13]  /*0270*/  ISETP.NE.AND P0, PT, R13, -0x1, PT ;  /* 0xffffffff0d00780c */ /* 0x004fda0003f05270 */
[----:B------:R-:W-:Y:S05]  /*0280*/  @!P0 BRA `(.L_x_2) ;  /* 0x00000000000c8947 */ /* 0x000fea0003800000 */
[----:B------:R-:W-:-:S04]  /*0290*/  IMAD R13, R13, UR6, R0 ;  /* 0x000000060d0d7c24 */ /* 0x000fc8000f8e0200 */
[----:B------:R-:W-:-:S05]  /*02a0*/  IMAD.WIDE R12, R13, 0x4, R2 ;  /* 0x000000040d0c7825 */ /* 0x000fca00078e0202 */
[----:B-----5:R0:W-:Y:S02]  /*02b0*/  REDG.E.ADD.F32.FTZ.RN.STRONG.GPU desc[UR4][R12.64], R6 ;  /* 0x000000060c0079a6 */ /* 0x0201e4000c12f304 */
.L_x_2:
[----:B0-----:R-:W2:Y:S02]  /*02c0*/  LDG.E R13, desc[UR4][R4.64+-0x8] ;  /* 0xfffff804040d7981 */ /* 0x001ea4000c1e1900 */
[----:B--2---:R-:W-:-:S13]  /*02d0*/  ISETP.NE.AND P0, PT, R13, -0x1, PT ;  /* 0xffffffff0d00780c */ /* 0x004fda0003f05270 */
[----:B------:R-:W-:Y:S05]  /*02e0*/  @!P0 BRA `(.L_x_3) ;  /* 0x00000000000c8947 */ /* 0x000fea0003800000 */
[----:B------:R-:W-:-:S04]  /*02f0*/  IMAD R13, R13, UR6, R0 ;  /* 0x000000060d0d7c24 */ /* 0x000fc8000f8e0200 */
[----:B------:R-:W-:-:S05]  /*0300*/  IMAD.WIDE R12, R13, 0x4, R2 ;  /* 0x000000040d0c7825 */ /* 0x000fca00078e0202 */
[----:B-----5:R0:W-:Y:S02]  /*0310*/  REDG.E.ADD.F32.FTZ.RN.STRONG.GPU desc[UR4][R12.64], R6 ;  /* 0x000000060c0079a6 */ /* 0x0201e4000c12f304 */
.L_x_3:
[----:B0-----:R-:W2:Y:S02]  /*0320*/  LDG.E R13, desc[UR4][R4.64+-0x4] ;  /* 0xfffffc04040d7981 */ /* 0x001ea4000c1e1900 */
[----:B--2---:R-:W-:-:S13]  /*0330*/  ISETP.NE.AND P0, PT, R13, -0x1, PT ;  /* 0xffffffff0d00780c */ /* 0x004fda0003f05270 */
[----:B------:R-:W-:Y:S05]  /*0340*/  @!P0 BRA `(.L_x_4) ;  /* 0x00000000000c8947 */ /* 0x000fea0003800000 */
[----:B------:R-:W-:-:S04]  /*0350*/  IMAD R13, R13, UR6, R0 ;  /* 0x000000060d0d7c24 */ /* 0x000fc8000f8e0200 */
[----:B------:R-:W-:-:S05]  /*0360*/  IMAD.WIDE R12, R13, 0x4, R2 ;  /* 0x000000040d0c7825 */ /* 0x000fca00078e0202 */
[----:B-----5:R0:W-:Y:S02]  /*0370*/  REDG.E.ADD.F32.FTZ.RN.STRONG.GPU desc[UR4][R12.64], R6 ;  /* 0x000000060c0079a6 */ /* 0x0201e4000c12f304 */
.L_x_4:
[----:B0-----:R-:W2:Y:S02]  /*0380*/  LDG.E R13, desc[UR4][R4.64] ;  /* 0x00000004040d7981 */ /* 0x001ea4000c1e1900 */
[----:B--2---:R-:W-:-:S13]  /*0390*/  ISETP.NE.AND P0, PT, R13, -0x1, PT ;  /* 0xffffffff0d00780c */ /* 0x004fda0003f05270 */
[----:B------:R-:W-:Y:S05]  /*03a0*/  @!P0 BRA `(.L_x_5) ;  /* 0x00000000000c8947 */ /* 0x000fea0003800000 */
[----:B------:R-:W-:-:S04]  /*03b0*/  IMAD R13, R13, UR6, R0 ;  /* 0x000000060d0d7c24 */ /* 0x000fc8000f8e0200 */
[----:B------:R-:W-:-:S05]  /*03c0*/  IMAD.WIDE R12, R13, 0x4, R2 ;  /* 0x000000040d0c7825 */ /* 0x000fca00078e0202 */
[----:B-----5:R0:W-:Y:S02]  /*03d0*/  REDG.E.ADD.F32.FTZ.RN.STRONG.GPU desc[UR4][R12.64], R6 ;  /* 0x000000060c0079a6 */ /* 0x0201e4000c12f304 */
.L_x_5:
[----:B0-----:R-:W2:Y:S02]  /*03e0*/  LDG.E R13, desc[UR4][R4.64+0x4] ;  /* 0x00000404040d7981 */ /* 0x001ea4000c1e1900 */
[----:B--2---:R-:W-:-:S13]  /*03f0*/  ISETP.NE.AND P0, PT, R13, -0x1, PT ;  /* 0xffffffff0d00780c */ /* 0x004fda0003f05270 */
[----:B------:R-:W-:Y:S05]  /*0400*/  @!P0 BRA `(.L_x_6) ;  /* 0x00000000000c8947 */ /* 0x000fea0003800000 */
[----:B------:R-:W-:-:S04]  /*0410*/  IMAD R13, R13, UR6, R0 ;  /* 0x000000060d0d7c24 */ /* 0x000fc8000f8e0200 */
[----:B------:R-:W-:-:S05]  /*0420*/  IMAD.WIDE R12, R13, 0x4, R2 ;  /* 0x000000040d0c7825 */ /* 0x000fca00078e0202 */
[----:B-----5:R0:W-:Y:S02]  /*0430*/  REDG.E.ADD.F32.FTZ.RN.STRONG.GPU desc[UR4][R12.64], R6 ;  /* 0x000000060c0079a6 */ /* 0x0201e4000c12f304 */
.L_x_6:
[----:B0-----:R-:W2:Y:S02]  /*0440*/  LDG.E R13, desc[UR4][R4.64+0x8] ;  /* 0x00000804040d7981 */ /* 0x001ea4000c1e1900 */
[----:B--2---:R-:W-:-:S13]  /*0450*/  ISETP.NE.AND P0, PT, R13, -0x1, PT ;  /* 0xffffffff0d00780c */ /* 0x004fda0003f05270 */
[----:B------:R-:W-:Y:S05]  /*0460*/  @!P0 BRA `(.L_x_7) ;  /* 0x00000000000c8947 */ /* 0x000fea0003800000 */
[----:B------:R-:W-:-:S04]  /*0470*/  IMAD R13, R13, UR6, R0 ;  /* 0x000000060d0d7c24 */ /* 0x000fc8000f8e0200 */
[----:B------:R-:W-:-:S05]  /*0480*/  IMAD.WIDE R12, R13, 0x4, R2 ;  /* 0x000000040d0c7825 */ /* 0x000fca00078e0202 */
[----:B-----5:R0:W-:Y:S02]  /*0490*/  REDG.E.ADD.F32.FTZ.RN.STRONG.GPU desc[UR4][R12.64], R6 ;  /* 0x000000060c0079a6 */ /* 0x0201e4000c12f304 */
.L_x_7:
[----:B0-----:R-:W2:Y:S01]  /*04a0*/  LDG.E R13, desc[UR4][R4.64+0xc] ;  /* 0x00000c04040d7981 */ /* 0x001ea2000c1e1900 */
[----:B------:R-:W-:-:S05]  /*04b0*/  VIADD R11, R11, 0x8 ;  /* 0x000000080b0b7836 */ /* 0x000fca0000000000 */
[----:B------:R-:W-:Y:S02]  /*04c0*/  ISETP.NE.AND P0, PT, R11, RZ, PT ;  /* 0x000000ff0b00720c */ /* 0x000fe40003f05270 */
[----:B--2---:R-:W-:-:S13]  /*04d0*/  ISETP.NE.AND P1, PT, R13, -0x1, PT ;  /* 0xffffffff0d00780c */ /* 0x004fda0003f25270 */
[----:B------:R-:W-:Y:S05]  /*04e0*/  @!P1 BRA `(.L_x_8) ;  /* 0x00000000000c9947 */ /* 0x000fea0003800000 */
[----:B------:R-:W-:-:S04]  /*04f0*/  IMAD R13, R13, UR6, R0 ;  /* 0x000000060d0d7c24 */ /* 0x000fc8000f8e0200 */
[----:B------:R-:W-:-:S05]  /*0500*/  IMAD.WIDE R12, R13, 0x4, R2 ;  /* 0x000000040d0c7825 */ /* 0x000fca00078e0202 */
[----:B-----5:R0:W-:Y:S02]  /*0510*/  REDG.E.ADD.F32.FTZ.RN.STRONG.GPU desc[UR4][R12.64], R6 ;  /* 0x000000060c0079a6 */ /* 0x0201e4000c12f304 */
.L_x_8:
[----:B------:R-:W-:-:S05]  /*0520*/  IADD3 R4, P1, PT, R4, 0x20, RZ ;  /* 0x0000002004047810 */ /* 0x000fca0007f3e0ff */
[----:B------:R-:W-:Y:S01]  /*0530*/  IMAD.X R5, RZ, RZ, R5, P1 ;  /* 0x000000ffff057224 */ /* 0x000fe200008e0605 */
[----:B------:R-:W-:Y:S07]  /*0540*/  @P0 BRA `(.L_x_9) ;  /* 0xfffffffc002c0947 */ /* 0x000fee000383ffff */
.L_x_0:
[----:B------:R-:W-:-:S13]  /*0550*/  ISETP.NE.AND P0, PT, R9, RZ, PT ;  /* 0x000000ff0900720c */ /* 0x000fda0003f05270 */
[----:B------:R-:W-:Y:S05]  /*0560*/  @!P0 EXIT ;  /* 0x000000000000894d */ /* 0x000fea0003800000 */
[----:B0-----:R-:W0:Y:S01]  /*0570*/  LDC R2, c[0x0][0x384] ;  /* 0x0000e100ff027b82 */ /* 0x001e220000000800 */
[----:B------:R-:W-:Y:S02]  /*0580*/  ISETP.GE.U32.AND P0, PT, R9, 0x4, PT ;  /* 0x000000040900780c */ /* 0x000fe40003f06070 */
[----:B0-----:R-:W-:-:S11]  /*0590*/  LOP3.LUT R9, R2, 0x3, RZ, 0xc0, !PT ;  /* 0x0000000302097812 */ /* 0x001fd600078ec0ff */
[----:B------:R-:W-:Y:S05]  /*05a0*/  @!P0 BRA `(.L_x_10) ;  /* 0x0000000000988947 */ /* 0x000fea0003800000 */
[----:B------:R-:W0:Y:S01]  /*05b0*/  LDC.64 R4, c[0x0][0x390] ;  /* 0x0000e400ff047b82 */ /* 0x000e220000000a00 */
[----:B------:R-:W-:-:S04]  /*05c0*/  IADD3 R3, P0, PT, R7, R8, RZ ;  /* 0x0000000807037210 */ /* 0x000fc80007f1e0ff */
[----:B------:R-:W-:Y:S02]  /*05d0*/  IADD3.X R12, PT, PT, RZ, R10, RZ, P0, !PT ;  /* 0x0000000aff0c7210 */ /* 0x000fe400007fe4ff */
[----:B0-----:R-:W-:-:S04]  /*05e0*/  LEA R4, P0, R3, R4, 0x2 ;  /* 0x0000000403047211 */ /* 0x001fc800078010ff */
[----:B------:R-:W-:-:S05]  /*05f0*/  LEA.HI.X R5, R3, R5, R12, 0x2, P0 ;  /* 0x0000000503057211 */ /* 0x000fca00000f140c */
[----:B------:R-:W2:Y:S02]  /*0600*/  LDG.E R3, desc[UR4][R4.64] ;  /* 0x0000000404037981 */ /* 0x000ea4000c1e1900 */
[----:B--2---:R-:W-:-:S13]  /*0610*/  ISETP.NE.AND P0, PT, R3, -0x1, PT ;  /* 0xffffffff0300780c */ /* 0x004fda0003f05270 */
[----:B------:R-:W-:Y:S05]  /*0620*/  @!P0 BRA `(.L_x_11) ;  /* 0x0000000000148947 */ /* 0x000fea0003800000 */
[----:B------:R-:W0:Y:S01]  /*0630*/  LDC.64 R12, c[0x0][0x398] ;  /* 0x0000e600ff0c7b82 */ /* 0x000e220000000a00 */
[----:B------:R-:W1:Y:S02]  /*0640*/  LDCU UR6, c[0x0][0x380] ;  /* 0x00007000ff0677ac */ /* 0x000e640008000800 */
[----:B-1----:R-:W-:-:S04]  /*0650*/  IMAD R3, R3, UR6, R0 ;  /* 0x0000000603037c24 */ /* 0x002fc8000f8e0200 */
[----:B0-----:R-:W-:-:S05]  /*0660*/  IMAD.WIDE R12, R3, 0x4, R12 ;  /* 0x00000004030c7825 */ /* 0x001fca00078e020c */
[----:B-----5:R0:W-:Y:S02]  /*0670*/  REDG.E.ADD.F32.FTZ.RN.STRONG.GPU desc[UR4][R12.64], R6 ;  /* 0x000000060c0079a6 */ /* 0x0201e4000c12f304 */
.L_x_11:
[----:B------:R-:W2:Y:S02]  /*0680*/  LDG.E R3, desc[UR4][R4.64+0x4] ;  /* 0x0000040404037981 */ /* 0x000ea4000c1e1900 */
[----:B--2---:R-:W-:-:S13]  /*0690*/  ISETP.NE.AND P0, PT, R3, -0x1, PT ;  /* 0xffffffff0300780c */ /* 0x004fda0003f05270 */
[----:B------:R-:W-:Y:S05]  /*06a0*/  @!P0 BRA `(.L_x_12) ;  /* 0x0000000000148947 */ /* 0x000fea0003800000 */
[----:B0-----:R-:W0:Y:S01]  /*06b0*/  LDC.64 R12, c[0x0][0x398] ;  /* 0x0000e600ff0c7b82 */ /* 0x001e220000000a00 */
[----:B------:R-:W1:Y:S02]  /*06c0*/  LDCU UR6, c[0x0][0x380] ;  /* 0x00007000ff0677ac */ /* 0x000e640008000800 */
[----:B-1----:R-:W-:-:S04]  /*06d0*/  IMAD R3, R3, UR6, R0 ;  /* 0x0000000603037c24 */ /* 0x002fc8000f8e0200 */
[----:B0-----:R-:W-:-:S05]  /*06e0*/  IMAD.WIDE R12, R3, 0x4, R12 ;  /* 0x00000004030c7825 */ /* 0x001fca00078e020c */
[----:B-----5:R1:W-:Y:S02]  /*06f0*/  REDG.E.ADD.F32.FTZ.RN.STRONG.GPU desc[UR4][R12.64], R6 ;  /* 0x000000060c0079a6 */ /* 0x0203e4000c12f304 */
.L_x_12:
[----:B------:R-:W2:Y:S02]  /*0700*/  LDG.E R3, desc[UR4][R4.64+0x8] ;  /* 0x0000080404037981 */ /* 0x000ea4000c1e1900 */
[----:B--2---:R-:W-:-:S13]  /*0710*/  ISETP.NE.AND P0, PT, R3, -0x1, PT ;  /* 0xffffffff0300780c */ /* 0x004fda0003f05270 */
[----:B------:R-:W-:Y:S05]  /*0720*/  @!P0 BRA `(.L_x_13) ;  /* 0x0000000000148947 */ /* 0x000fea0003800000 */
[----:B01----:R-:W0:Y:S01]  /*0730*/  LDC.64 R12, c[0x0][0x398] ;  /* 0x0000e600ff0c7b82 */ /* 0x003e220000000a00 */
[----:B------:R-:W1:Y:S02]  /*0740*/  LDCU UR6, c[0x0][0x380] ;  /* 0x00007000ff0677ac */ /* 0x000e640008000800 */
[----:B-1----:R-:W-:-:S04]  /*0750*/  IMAD R3, R3, UR6, R0 ;  /* 0x0000000603037c24 */ /* 0x002fc8000f8e0200 */
[----:B0-----:R-:W-:-:S05]  /*0760*/  IMAD.WIDE R12, R3, 0x4, R12 ;  /* 0x00000004030c7825 */ /* 0x001fca00078e020c */
[----:B-----5:R2:W-:Y:S02]  /*0770*/  REDG.E.ADD.F32.FTZ.RN.STRONG.GPU desc[UR4][R12.64], R6 ;  /* 0x000000060c0079a6 */ /* 0x0205e4000c12f304 */
.L_x_13:
[----:B------:R-:W3:Y:S02]  /*0780*/  LDG.E R3, desc[UR4][R4.64+0xc] ;  /* 0x00000c0404037981 */ /* 0x000ee4000c1e1900 */
[----:B---3--:R-:W-:-:S13]  /*0790*/  ISETP.NE.AND P0, PT, R3, -0x1, PT ;  /* 0xffffffff0300780c */ /* 0x008fda0003f05270 */
[----:B------:R-:W-:Y:S05]  /*07a0*/  @!P0 BRA `(.L_x_14) ;  /* 0x0000000000148947 */ /* 0x000fea0003800000 */
[----:B------:R-:W3:Y:S01]  /*07b0*/  LDC.64 R4, c[0x0][0x398] ;  /* 0x0000e600ff047b82 */ /* 0x000ee20000000a00 */
[----:B------:R-:W4:Y:S02]  /*07c0*/  LDCU UR6, c[0x0][0x380] ;  /* 0x00007000ff0677ac */ /* 0x000f240008000800 */
[----:B----4-:R-:W-:-:S04]  /*07d0*/  IMAD R3, R3, UR6, R0 ;  /* 0x0000000603037c24 */ /* 0x010fc8000f8e0200 */
[----:B---3--:R-:W-:-:S05]  /*07e0*/  IMAD.WIDE R4, R3, 0x4, R4 ;  /* 0x0000000403047825 */ /* 0x008fca00078e0204 */
[----:B-----5:R3:W-:Y:S02]  /*07f0*/  REDG.E.ADD.F32.FTZ.RN.STRONG.GPU desc[UR4][R4.64], R6 ;  /* 0x00000006040079a6 */ /* 0x0207e4000c12f304 */
.L_x_14:
[----:B------:R-:W-:-:S07]  /*0800*/  VIADD R8, R8, 0x4 ;  /* 0x0000000408087836 */ /* 0x000fce0000000000 */
.L_x_10:
[----:B------:R-:W-:-:S13]  /*0810*/  ISETP.NE.AND P0, PT, R9, RZ, PT ;  /* 0x000000ff0900720c */ /* 0x000fda0003f05270 */
[----:B------:R-:W-:Y:S05]  /*0820*/  @!P0 EXIT ;  /* 0x000000000000894d */ /* 0x000fea0003800000 */
[----:B------:R-:W-:-:S13]  /*0830*/  ISETP.NE.AND P0, PT, R9, 0x1, PT ;  /* 0x000000010900780c */ /* 0x000fda0003f05270 */
[----:B------:R-:W-:Y:S05]  /*0840*/  @!P0 BRA `(.L_x_15) ;  /* 0x0000000000588947 */ /* 0x000fea0003800000 */
[----:B012---:R-:W0:Y:S01]  /*0850*/  LDC.64 R12, c[0x0][0x390] ;  /* 0x0000e400ff0c7b82 */ /* 0x007e220000000a00 */
[----:B------:R-:W-:-:S05]  /*0860*/  IADD3 R3, P0, PT, R7, R8, RZ ;  /* 0x0000000807037210 */ /* 0x000fca0007f1e0ff */
[----:B---3--:R-:W-:Y:S01]  /*0870*/  IMAD.X R4, RZ, RZ, R10, P0 ;  /* 0x000000ffff047224 */ /* 0x008fe200000e060a */
        /* <DEDUP_REMOVED lines=10> */
.L_x_16:
        /* <DEDUP_REMOVED lines=8> */
.L_x_17:
[----:B------:R-:W-:-:S07]  /*09a0*/  IADD3 R8, PT, PT, R8, 0x2, RZ ;  /* 0x0000000208087810 */ /* 0x000fce0007ffe0ff */
.L_x_15:
[----:B------:R-:W-:-:S04]  /*09b0*/  LOP3.LUT R2, R2, 0x1, RZ, 0xc0, !PT ;  /* 0x0000000102027812 */ /* 0x000fc800078ec0ff */
[----:B------:R-:W-:-:S13]  /*09c0*/  ISETP.NE.U32.AND P0, PT, R2, 0x1, PT ;  /* 0x000000010200780c */ /* 0x000fda0003f05070 */
[----:B------:R-:W-:Y:S05]  /*09d0*/  @P0 EXIT ;  /* 0x000000000000094d */ /* 0x000fea0003800000 */
[----:B------:R-:W4:Y:S01]  /*09e0*/  LDC.64 R2, c[0x0][0x390] ;  /* 0x0000e400ff027b82 */ /* 0x000f220000000a00 */
[----:B------:R-:W-:-:S05]  /*09f0*/  IADD3 R7, P0, PT, R7, R8, RZ ;  /* 0x0000000807077210 */ /* 0x000fca0007f1e0ff */
[----:B------:R-:W-:Y:S01]  /*0a00*/  IMAD.X R10, RZ, RZ, R10, P0 ;  /* 0x000000ffff0a7224 */ /* 0x000fe200000e060a */
[----:B----4-:R-:W-:-:S04]  /*0a10*/  LEA R2, P0, R7, R2, 0x2 ;  /* 0x0000000207027211 */ /* 0x010fc800078010ff */
[----:B------:R-:W-:-:S05]  /*0a20*/  LEA.HI.X R3, R7, R3, R10, 0x2, P0 ;  /* 0x0000000307037211 */ /* 0x000fca00000f140a */
[----:B01-3--:R-:W3:Y:S02]  /*0a30*/  LDG.E R5, desc[UR4][R2.64] ;  /* 0x0000000402057981 */ /* 0x00bee4000c1e1900 */
[----:B---3--:R-:W-:-:S13]  /*0a40*/  ISETP.NE.AND P0, PT, R5, -0x1, PT ;  /* 0xffffffff0500780c */ /* 0x008fda0003f05270 */
[----:B------:R-:W-:Y:S05]  /*0a50*/  @!P0 EXIT ;  /* 0x000000000000894d */ /* 0x000fea0003800000 */
[----:B------:R-:W0:Y:S01]  /*0a60*/  LDC.64 R2, c[0x0][0x398] ;  /* 0x0000e600ff027b82 */ /* 0x000e220000000a00 */
[----:B------:R-:W1:Y:S02]  /*0a70*/  LDCU UR6, c[0x0][0x380] ;  /* 0x00007000ff0677ac */ /* 0x000e640008000800 */
[----:B-1----:R-:W-:-:S04]  /*0a80*/  IMAD R5, R5, UR6, R0 ;  /* 0x0000000605057c24 */ /* 0x002fc8000f8e0200 */
[----:B0-----:R-:W-:-:S05]  /*0a90*/  IMAD.WIDE R2, R5, 0x4, R2 ;  /* 0x0000000405027825 */ /* 0x001fca00078e0202 */
[----:B-----5:R-:W-:Y:S01]  /*0aa0*/  REDG.E.ADD.F32.FTZ.RN.STRONG.GPU desc[UR4][R2.64], R6 ;  /* 0x00000006020079a6 */ /* 0x020fe2000c12f304 */
[----:B------:R-:W-:Y:S05]  /*0ab0*/  EXIT ;  /* 0x000000000000794d */ /* 0x000fea0003800000 */
.L_x_18:
[----:B------:R-:W-:-:S00]  /*0ac0*/  BRA `(.L_x_18) ;  /* 0xfffffffc00fc7947 */ /* 0x000fc0000383ffff */
[----:B------:R-:W-:-:S00]  /*0ad0*/  NOP ;  /* 0x0000000000007918 */ /* 0x000fc00000000000 */
        /* <DEDUP_REMOVED lines=10> */
.L_x_19:


//--------------------- .nv.shared.reserved.0     --------------------------
	.section	.nv.shared.reserved.0,"aw",@nobits
	.weak		__nv_reservedSMEM_offset_0_alias
	.size		__nv_reservedSMEM_offset_0_alias, 0, 64
	.other		__nv_reservedSMEM_offset_0_alias,@"STO_CUDA_RESERVED_SHARED STV_DEFAULT"
__nv_reservedSMEM_offset_0_alias:
	.zero		0
	.zero		64


//--------------------- .nv.constant0._Z23sparse_bwd_naive_kerneliiPKfPKiPf --------------------------
	.section	.nv.constant0._Z23sparse_bwd_naive_kerneliiPKfPKiPf,"a",@progbits
	.sectionflags	@""
	.align	4
.nv.constant0._Z23sparse_bwd_naive_kerneliiPKfPKiPf:
	.zero		928


//--------------------- SYMBOLS --------------------------

	.type		.nv.reservedSmem.offset0,@object
	.size		.nv.reservedSmem.offset0,0x4
